//
// Generated by NVIDIA NVVM Compiler
//
// Compiler Build ID: CL-36424714
// Cuda compilation tools, release 13.0, V13.0.88
// Based on NVVM 20.0.0
//

.version 9.0
.target sm_100
.address_size 64

	// .globl	_Z10replicate0iPc

.visible .entry _Z10replicate0iPc(
	.param .u32 _Z10replicate0iPc_param_0,
	.param .u64 .ptr .align 1 _Z10replicate0iPc_param_1
)
{
	.reg .pred 	%p<2>;
	.reg .b16 	%rs<2>;
	.reg .b32 	%r<6>;
	.reg .b64 	%rd<5>;

	ld.param.u32 	%r2, [_Z10replicate0iPc_param_0];
	ld.param.u64 	%rd1, [_Z10replicate0iPc_param_1];
	mov.u32 	%r3, %ctaid.x;
	mov.u32 	%r4, %ntid.x;
	mov.u32 	%r5, %tid.x;
	mad.lo.s32 	%r1, %r3, %r4, %r5;
	setp.ge.s32 	%p1, %r1, %r2;
	@%p1 bra 	$L__BB0_2;
	cvta.to.global.u64 	%rd2, %rd1;
	cvt.s64.s32 	%rd3, %r1;
	add.s64 	%rd4, %rd2, %rd3;
	mov.b16 	%rs1, 0;
	st.global.u8 	[%rd4], %rs1;
$L__BB0_2:
	ret;

}
	// .globl	_Z7mkFlagsiPiPc
.visible .entry _Z7mkFlagsiPiPc(
	.param .u32 _Z7mkFlagsiPiPc_param_0,
	.param .u64 .ptr .align 1 _Z7mkFlagsiPiPc_param_1,
	.param .u64 .ptr .align 1 _Z7mkFlagsiPiPc_param_2
)
{
	.reg .pred 	%p<4>;
	.reg .b16 	%rs<2>;
	.reg .b32 	%r<10>;
	.reg .b64 	%rd<9>;

	ld.param.u32 	%r4, [_Z7mkFlagsiPiPc_param_0];
	ld.param.u64 	%rd1, [_Z7mkFlagsiPiPc_param_1];
	ld.param.u64 	%rd2, [_Z7mkFlagsiPiPc_param_2];
	mov.u32 	%r5, %ctaid.x;
	mov.u32 	%r6, %ntid.x;
	mov.u32 	%r7, %tid.x;
	mad.lo.s32 	%r1, %r5, %r6, %r7;
	setp.ge.s32 	%p1, %r1, %r4;
	@%p1 bra 	$L__BB1_4;
	setp.eq.s32 	%p2, %r1, 0;
	mov.b32 	%r9, 0;
	@%p2 bra 	$L__BB1_3;
	cvta.to.global.u64 	%rd3, %rd1;
	mul.wide.s32 	%rd4, %r1, 4;
	add.s64 	%rd5, %rd3, %rd4;
	ld.global.u32 	%r9, [%rd5+-4];
	setp.lt.s32 	%p3, %r9, 0;
	@%p3 bra 	$L__BB1_4;
$L__BB1_3:
	cvt.u64.u32 	%rd6, %r9;
	cvta.to.global.u64 	%rd7, %rd2;
	add.s64 	%rd8, %rd7, %rd6;
	mov.b16 	%rs1, 1;
	st.global.u8 	[%rd8], %rs1;
$L__BB1_4:
	ret;

}
	// .globl	_Z10mult_pairsPiPfS0_iS0_
.visible .entry _Z10mult_pairsPiPfS0_iS0_(
	.param .u64 .ptr .align 1 _Z10mult_pairsPiPfS0_iS0__param_0,
	.param .u64 .ptr .align 1 _Z10mult_pairsPiPfS0_iS0__param_1,
	.param .u64 .ptr .align 1 _Z10mult_pairsPiPfS0_iS0__param_2,
	.param .u32 _Z10mult_pairsPiPfS0_iS0__param_3,
	.param .u64 .ptr .align 1 _Z10mult_pairsPiPfS0_iS0__param_4
)
{
	.reg .pred 	%p<2>;
	.reg .b32 	%r<7>;
	.reg .b32 	%f<4>;
	.reg .b64 	%rd<15>;

	ld.param.u64 	%rd1, [_Z10mult_pairsPiPfS0_iS0__param_0];
	ld.param.u64 	%rd2, [_Z10mult_pairsPiPfS0_iS0__param_1];
	ld.param.u64 	%rd3, [_Z10mult_pairsPiPfS0_iS0__param_2];
	ld.param.u32 	%r2, [_Z10mult_pairsPiPfS0_iS0__param_3];
	ld.param.u64 	%rd4, [_Z10mult_pairsPiPfS0_iS0__param_4];
	mov.u32 	%r3, %ctaid.x;
	mov.u32 	%r4, %ntid.x;
	mov.u32 	%r5, %tid.x;
	mad.lo.s32 	%r1, %r3, %r4, %r5;
	setp.ge.s32 	%p1, %r1, %r2;
	@%p1 bra 	$L__BB2_2;
	cvta.to.global.u64 	%rd5, %rd2;
	cvta.to.global.u64 	%rd6, %rd1;
	cvta.to.global.u64 	%rd7, %rd3;
	cvta.to.global.u64 	%rd8, %rd4;
	mul.wide.s32 	%rd9, %r1, 4;
	add.s64 	%rd10, %rd5, %rd9;
	ld.global.f32 	%f1, [%rd10];
	add.s64 	%rd11, %rd6, %rd9;
	ld.global.u32 	%r6, [%rd11];
	mul.wide.s32 	%rd12, %r6, 4;
	add.s64 	%rd13, %rd7, %rd12;
	ld.global.f32 	%f2, [%rd13];
	mul.f32 	%f3, %f1, %f2;
	add.s64 	%rd14, %rd8, %rd9;
	st.global.f32 	[%rd14], %f3;
$L__BB2_2:
	ret;

}
	// .globl	_Z18select_last_in_sgmiPiPfS0_
.visible .entry _Z18select_last_in_sgmiPiPfS0_(
	.param .u32 _Z18select_last_in_sgmiPiPfS0__param_0,
	.param .u64 .ptr .align 1 _Z18select_last_in_sgmiPiPfS0__param_1,
	.param .u64 .ptr .align 1 _Z18select_last_in_sgmiPiPfS0__param_2,
	.param .u64 .ptr .align 1 _Z18select_last_in_sgmiPiPfS0__param_3
)
{
	.reg .pred 	%p<3>;
	.reg .b32 	%r<8>;
	.reg .b32 	%f<2>;
	.reg .b64 	%rd<13>;

	ld.param.u32 	%r3, [_Z18select_last_in_sgmiPiPfS0__param_0];
	ld.param.u64 	%rd1, [_Z18select_last_in_sgmiPiPfS0__param_1];
	ld.param.u64 	%rd2, [_Z18select_last_in_sgmiPiPfS0__param_2];
	ld.param.u64 	%rd3, [_Z18select_last_in_sgmiPiPfS0__param_3];
	mov.u32 	%r4, %ctaid.x;
	mov.u32 	%r5, %ntid.x;
	mov.u32 	%r6, %tid.x;
	mad.lo.s32 	%r1, %r4, %r5, %r6;
	setp.ge.s32 	%p1, %r1, %r3;
	@%p1 bra 	$L__BB3_3;
	cvta.to.global.u64 	%rd4, %rd1;
	mul.wide.s32 	%rd5, %r1, 4;
	add.s64 	%rd6, %rd4, %rd5;
	ld.global.u32 	%r2, [%rd6];
	setp.lt.s32 	%p2, %r2, 1;
	@%p2 bra 	$L__BB3_3;
	add.s32 	%r7, %r2, -1;
	cvta.to.global.u64 	%rd7, %rd2;
	mul.wide.u32 	%rd8, %r7, 4;
	add.s64 	%rd9, %rd7, %rd8;
	ld.global.f32 	%f1, [%rd9];
	cvta.to.global.u64 	%rd10, %rd3;
	add.s64 	%rd12, %rd10, %rd5;
	st.global.f32 	[%rd12], %f1;
$L__BB3_3:
	ret;

}


// ===== COMPILED SASS (sm_100) =====

	.target	sm_100

	.elftype	@"ET_EXEC"


//--------------------- .note.nv.tkinfo           --------------------------
	.section	.note.nv.tkinfo,"",@"SHT_NOTE"
	.sectionflags	@"SHF_NOTE_NV_TKINFO"
	.tkinfo
        /*0018*/ 	.word	0x00000002
        /*0030*/ 	.string	""
        /*0030*/ 	.string	"ptxas"
        /*0030*/ 	.string	"Cuda compilation tools, release 13.0, V13.0.88"
        /*0030*/ 	.string	"Build cuda_13.0.r13.0/compiler.36424714_0"
        /*0030*/ 	.string	"-arch sm_100 -m 64 "



//--------------------- .note.nv.cuinfo           --------------------------
	.section	.note.nv.cuinfo,"",@"SHT_NOTE"
	.sectionflags	@"SHF_NOTE_NV_CUINFO"
        /*0018*/ 	.short	0x0002
        /*001a*/ 	.short	0x0064
        /*001c*/ 	.short	0x0082
	.zero		2


//--------------------- .nv.info                  --------------------------
	.section	.nv.info,"",@"SHT_CUDA_INFO"
	.align	4


	//----- nvinfo : EIATTR_REGCOUNT
	.align		4
        /*0000*/ 	.byte	0x04, 0x2f
        /*0002*/ 	.short	(.L_1 - .L_0)
	.align		4
.L_0:
        /*0004*/ 	.word	index@(_Z10replicate0iPc)
        /*0008*/ 	.word	0x00000006


	//----- nvinfo : EIATTR_FRAME_SIZE
	.align		4
.L_1:
        /*000c*/ 	.byte	0x04, 0x11
        /*000e*/ 	.short	(.L_3 - .L_2)
	.align		4
.L_2:
        /*0010*/ 	.word	index@(_Z10replicate0iPc)
        /*0014*/ 	.word	0x00000000


	//----- nvinfo : EIATTR_REGCOUNT
	.align		4
.L_3:
        /*0018*/ 	.byte	0x04, 0x2f
        /*001a*/ 	.short	(.L_5 - .L_4)
	.align		4
.L_4:
        /*001c*/ 	.word	index@(_Z7mkFlagsiPiPc)
        /*0020*/ 	.word	0x00000008


	//----- nvinfo : EIATTR_FRAME_SIZE
	.align		4
.L_5:
        /*0024*/ 	.byte	0x04, 0x11
        /*0026*/ 	.short	(.L_7 - .L_6)
	.align		4
.L_6:
        /*0028*/ 	.word	index@(_Z7mkFlagsiPiPc)
        /*002c*/ 	.word	0x00000000


	//----- nvinfo : EIATTR_REGCOUNT
	.align		4
.L_7:
        /*0030*/ 	.byte	0x04, 0x2f
        /*0032*/ 	.short	(.L_9 - .L_8)
	.align		4
.L_8:
        /*0034*/ 	.word	index@(_Z10mult_pairsPiPfS0_iS0_)
        /*0038*/ 	.word	0x0000000e


	//----- nvinfo : EIATTR_FRAME_SIZE
	.align		4
.L_9:
        /*003c*/ 	.byte	0x04, 0x11
        /*003e*/ 	.short	(.L_11 - .L_10)
	.align		4
.L_10:
        /*0040*/ 	.word	index@(_Z10mult_pairsPiPfS0_iS0_)
        /*0044*/ 	.word	0x00000000


	//----- nvinfo : EIATTR_REGCOUNT
	.align		4
.L_11:
        /*0048*/ 	.byte	0x04, 0x2f
        /*004a*/ 	.short	(.L_13 - .L_12)
	.align		4
.L_12:
        /*004c*/ 	.word	index@(_Z18select_last_in_sgmiPiPfS0_)
        /*0050*/ 	.word	0x0000000a


	//----- nvinfo : EIATTR_FRAME_SIZE
	.align		4
.L_13:
        /*0054*/ 	.byte	0x04, 0x11
        /*0056*/ 	.short	(.L_15 - .L_14)
	.align		4
.L_14:
        /*0058*/ 	.word	index@(_Z18select_last_in_sgmiPiPfS0_)
        /*005c*/ 	.word	0x00000000


	//----- nvinfo : EIATTR_MIN_STACK_SIZE
	.align		4
.L_15:
        /*0060*/ 	.byte	0x04, 0x12
        /*0062*/ 	.short	(.L_17 - .L_16)
	.align		4
.L_16:
        /*0064*/ 	.word	index@(_Z18select_last_in_sgmiPiPfS0_)
        /*0068*/ 	.word	0x00000000


	//----- nvinfo : EIATTR_MIN_STACK_SIZE
	.align		4
.L_17:
        /*006c*/ 	.byte	0x04, 0x12
        /*006e*/ 	.short	(.L_19 - .L_18)
	.align		4
.L_18:
        /*0070*/ 	.word	index@(_Z10mult_pairsPiPfS0_iS0_)
        /*0074*/ 	.word	0x00000000


	//----- nvinfo : EIATTR_MIN_STACK_SIZE
	.align		4
.L_19:
        /*0078*/ 	.byte	0x04, 0x12
        /*007a*/ 	.short	(.L_21 - .L_20)
	.align		4
.L_20:
        /*007c*/ 	.word	index@(_Z7mkFlagsiPiPc)
        /*0080*/ 	.word	0x00000000


	//----- nvinfo : EIATTR_MIN_STACK_SIZE
	.align		4
.L_21:
        /*0084*/ 	.byte	0x04, 0x12
        /*0086*/ 	.short	(.L_23 - .L_22)
	.align		4
.L_22:
        /*0088*/ 	.word	index@(_Z10replicate0iPc)
        /*008c*/ 	.word	0x00000000
.L_23:


//--------------------- .nv.compat                --------------------------
	.section	.nv.compat,"",@"SHT_CUDA_COMPAT_INFO"
	.align	4
        /*0000*/ 	.byte	0x02, 0x09, 0x00, 0x00, 0x02, 0x02, 0x01, 0x00, 0x02, 0x05, 0x05, 0x00, 0x03, 0x07, 0x01, 0x01
        /*0010*/ 	.byte	0x02, 0x03, 0x00, 0x00, 0x02, 0x06, 0x01, 0x00, 0x04, 0x0b, 0x08, 0x00, 0x09, 0x00, 0x00, 0x00
        /*0020*/ 	.byte	0x00, 0x00, 0x00, 0x00


//--------------------- .nv.info._Z18select_last_in_sgmiPiPfS0_ --------------------------
	.section	.nv.info._Z18select_last_in_sgmiPiPfS0_,"",@"SHT_CUDA_INFO"
	.sectionflags	@""
	.align	4


	//----- nvinfo : EIATTR_CUDA_API_VERSION
	.align		4
        /*0000*/ 	.byte	0x04, 0x37
        /*0002*/ 	.short	(.L_25 - .L_24)
.L_24:
        /*0004*/ 	.word	0x00000082


	//----- nvinfo : EIATTR_KPARAM_INFO
	.align		4
.L_25:
        /*0008*/ 	.byte	0x04, 0x17
        /*000a*/ 	.short	(.L_27 - .L_26)
.L_26:
        /*000c*/ 	.word	0x00000000
        /*0010*/ 	.short	0x0003
        /*0012*/ 	.short	0x0018
        /*0014*/ 	.byte	0x00, 0xf5, 0x21, 0x00


	//----- nvinfo : EIATTR_KPARAM_INFO
	.align		4
.L_27:
        /*0018*/ 	.byte	0x04, 0x17
        /*001a*/ 	.short	(.L_29 - .L_28)
.L_28:
        /*001c*/ 	.word	0x00000000
        /*0020*/ 	.short	0x0002
        /*0022*/ 	.short	0x0010
        /*0024*/ 	.byte	0x00, 0xf5, 0x21, 0x00


	//----- nvinfo : EIATTR_KPARAM_INFO
	.align		4
.L_29:
        /*0028*/ 	.byte	0x04, 0x17
        /*002a*/ 	.short	(.L_31 - .L_30)
.L_30:
        /*002c*/ 	.word	0x00000000
        /*0030*/ 	.short	0x0001
        /*0032*/ 	.short	0x0008
        /*0034*/ 	.byte	0x00, 0xf5, 0x21, 0x00


	//----- nvinfo : EIATTR_KPARAM_INFO
	.align		4
.L_31:
        /*0038*/ 	.byte	0x04, 0x17
        /*003a*/ 	.short	(.L_33 - .L_32)
.L_32:
        /*003c*/ 	.word	0x00000000
        /*0040*/ 	.short	0x0000
        /*0042*/ 	.short	0x0000
        /*0044*/ 	.byte	0x00, 0xf0, 0x11, 0x00


	//----- nvinfo : EIATTR_SPARSE_MMA_MASK
	.align		4
.L_33:
        /*0048*/ 	.byte	0x03, 0x50
        /*004a*/ 	.short	0x0000


	//----- nvinfo : EIATTR_MAXREG_COUNT
	.align		4
        /*004c*/ 	.byte	0x03, 0x1b
        /*004e*/ 	.short	0x00ff


	//----- nvinfo : EIATTR_MERCURY_ISA_VERSION
	.align		4
        /*0050*/ 	.byte	0x03, 0x5f
        /*0052*/ 	.short	0x0101


	//----- nvinfo : EIATTR_VRC_CTA_INIT_COUNT
	.align		4
        /*0054*/ 	.byte	0x02, 0x4a
	.zero		1
	.zero		1


	//----- nvinfo : EIATTR_EXIT_INSTR_OFFSETS
	.align		4
        /*0058*/ 	.byte	0x04, 0x1c
        /*005a*/ 	.short	(.L_35 - .L_34)


	//   ....[0]....
.L_34:
        /*005c*/ 	.word	0x00000070


	//   ....[1]....
        /*0060*/ 	.word	0x000000d0


	//   ....[2]....
        /*0064*/ 	.word	0x00000150


	//----- nvinfo : EIATTR_CBANK_PARAM_SIZE
	.align		4
.L_35:
        /*0068*/ 	.byte	0x03, 0x19
        /*006a*/ 	.short	0x0020


	//----- nvinfo : EIATTR_PARAM_CBANK
	.align		4
        /*006c*/ 	.byte	0x04, 0x0a
        /*006e*/ 	.short	(.L_37 - .L_36)
	.align		4
.L_36:
        /*0070*/ 	.word	index@(.nv.constant0._Z18select_last_in_sgmiPiPfS0_)
        /*0074*/ 	.short	0x0380
        /*0076*/ 	.short	0x0020


	//----- nvinfo : EIATTR_SW_WAR
	.align		4
.L_37:
        /*0078*/ 	.byte	0x04, 0x36
        /*007a*/ 	.short	(.L_39 - .L_38)
.L_38:
        /*007c*/ 	.word	0x00000008
.L_39:


//--------------------- .nv.info._Z10mult_pairsPiPfS0_iS0_ --------------------------
	.section	.nv.info._Z10mult_pairsPiPfS0_iS0_,"",@"SHT_CUDA_INFO"
	.sectionflags	@""
	.align	4


	//----- nvinfo : EIATTR_CUDA_API_VERSION
	.align		4
        /*0000*/ 	.byte	0x04, 0x37
        /*0002*/ 	.short	(.L_41 - .L_40)
.L_40:
        /*0004*/ 	.word	0x00000082


	//----- nvinfo : EIATTR_KPARAM_INFO
	.align		4
.L_41:
        /*0008*/ 	.byte	0x04, 0x17
        /*000a*/ 	.short	(.L_43 - .L_42)
.L_42:
        /*000c*/ 	.word	0x00000000
        /*0010*/ 	.short	0x0004
        /*0012*/ 	.short	0x0020
        /*0014*/ 	.byte	0x00, 0xf5, 0x21, 0x00


	//----- nvinfo : EIATTR_KPARAM_INFO
	.align		4
.L_43:
        /*0018*/ 	.byte	0x04, 0x17
        /*001a*/ 	.short	(.L_45 - .L_44)
.L_44:
        /*001c*/ 	.word	0x00000000
        /*0020*/ 	.short	0x0003
        /*0022*/ 	.short	0x0018
        /*0024*/ 	.byte	0x00, 0xf0, 0x11, 0x00


	//----- nvinfo : EIATTR_KPARAM_INFO
	.align		4
.L_45:
        /*0028*/ 	.byte	0x04, 0x17
        /*002a*/ 	.short	(.L_47 - .L_46)
.L_46:
        /*002c*/ 	.word	0x00000000
        /*0030*/ 	.short	0x0002
        /*0032*/ 	.short	0x0010
        /*0034*/ 	.byte	0x00, 0xf5, 0x21, 0x00


	//----- nvinfo : EIATTR_KPARAM_INFO
	.align		4
.L_47:
        /*0038*/ 	.byte	0x04, 0x17
        /*003a*/ 	.short	(.L_49 - .L_48)
.L_48:
        /*003c*/ 	.word	0x00000000
        /*0040*/ 	.short	0x0001
        /*0042*/ 	.short	0x0008
        /*0044*/ 	.byte	0x00, 0xf5, 0x21, 0x00


	//----- nvinfo : EIATTR_KPARAM_INFO
	.align		4
.L_49:
        /*0048*/ 	.byte	0x04, 0x17
        /*004a*/ 	.short	(.L_51 - .L_50)
.L_50:
        /*004c*/ 	.word	0x00000000
        /*0050*/ 	.short	0x0000
        /*0052*/ 	.short	0x0000
        /*0054*/ 	.byte	0x00, 0xf5, 0x21, 0x00


	//----- nvinfo : EIATTR_SPARSE_MMA_MASK
	.align		4
.L_51:
        /*0058*/ 	.byte	0x03, 0x50
        /*005a*/ 	.short	0x0000


	//----- nvinfo : EIATTR_MAXREG_COUNT
	.align		4
        /*005c*/ 	.byte	0x03, 0x1b
        /*005e*/ 	.short	0x00ff


	//----- nvinfo : EIATTR_MERCURY_ISA_VERSION
	.align		4
        /*0060*/ 	.byte	0x03, 0x5f
        /*0062*/ 	.short	0x0101


	//----- nvinfo : EIATTR_VRC_CTA_INIT_COUNT
	.align		4
        /*0064*/ 	.byte	0x02, 0x4a
	.zero		1
	.zero		1


	//----- nvinfo : EIATTR_EXIT_INSTR_OFFSETS
	.align		4
        /*0068*/ 	.byte	0x04, 0x1c
        /*006a*/ 	.short	(.L_53 - .L_52)


	//   ....[0]....
.L_52:
        /*006c*/ 	.word	0x00000070


	//   ....[1]....
        /*0070*/ 	.word	0x00000160


	//----- nvinfo : EIATTR_CBANK_PARAM_SIZE
	.align		4
.L_53:
        /*0074*/ 	.byte	0x03, 0x19
        /*0076*/ 	.short	0x0028


	//----- nvinfo : EIATTR_PARAM_CBANK
	.align		4
        /*0078*/ 	.byte	0x04, 0x0a
        /*007a*/ 	.short	(.L_55 - .L_54)
	.align		4
.L_54:
        /*007c*/ 	.word	index@(.nv.constant0._Z10mult_pairsPiPfS0_iS0_)
        /*0080*/ 	.short	0x0380
        /*0082*/ 	.short	0x0028


	//----- nvinfo : EIATTR_SW_WAR
	.align		4
.L_55:
        /*0084*/ 	.byte	0x04, 0x36
        /*0086*/ 	.short	(.L_57 - .L_56)
.L_56:
        /*0088*/ 	.word	0x00000008
.L_57:


//--------------------- .nv.info._Z7mkFlagsiPiPc  --------------------------
	.section	.nv.info._Z7mkFlagsiPiPc,"",@"SHT_CUDA_INFO"
	.sectionflags	@""
	.align	4


	//----- nvinfo : EIATTR_CUDA_API_VERSION
	.align		4
        /*0000*/ 	.byte	0x04, 0x37
        /*0002*/ 	.short	(.L_59 - .L_58)
.L_58:
        /*0004*/ 	.word	0x00000082


	//----- nvinfo : EIATTR_KPARAM_INFO
	.align		4
.L_59:
        /*0008*/ 	.byte	0x04, 0x17
        /*000a*/ 	.short	(.L_61 - .L_60)
.L_60:
        /*000c*/ 	.word	0x00000000
        /*0010*/ 	.short	0x0002
        /*0012*/ 	.short	0x0010
        /*0014*/ 	.byte	0x00, 0xf5, 0x21, 0x00


	//----- nvinfo : EIATTR_KPARAM_INFO
	.align		4
.L_61:
        /*0018*/ 	.byte	0x04, 0x17
        /*001a*/ 	.short	(.L_63 - .L_62)
.L_62:
        /*001c*/ 	.word	0x00000000
        /*0020*/ 	.short	0x0001
        /*0022*/ 	.short	0x0008
        /*0024*/ 	.byte	0x00, 0xf5, 0x21, 0x00


	//----- nvinfo : EIATTR_KPARAM_INFO
	.align		4
.L_63:
        /*0028*/ 	.byte	0x04, 0x17
        /*002a*/ 	.short	(.L_65 - .L_64)
.L_64:
        /*002c*/ 	.word	0x00000000
        /*0030*/ 	.short	0x0000
        /*0032*/ 	.short	0x0000
        /*0034*/ 	.byte	0x00, 0xf0, 0x11, 0x00


	//----- nvinfo : EIATTR_SPARSE_MMA_MASK
	.align		4
.L_65:
        /*0038*/ 	.byte	0x03, 0x50
        /*003a*/ 	.short	0x0000


	//----- nvinfo : EIATTR_MAXREG_COUNT
	.align		4
        /*003c*/ 	.byte	0x03, 0x1b
        /*003e*/ 	.short	0x00ff


	//----- nvinfo : EIATTR_MERCURY_ISA_VERSION
	.align		4
        /*0040*/ 	.byte	0x03, 0x5f
        /*0042*/ 	.short	0x0101


	//----- nvinfo : EIATTR_VRC_CTA_INIT_COUNT
	.align		4
        /*0044*/ 	.byte	0x02, 0x4a
	.zero		1
	.zero		1


	//----- nvinfo : EIATTR_EXIT_INSTR_OFFSETS
	.align		4
        /*0048*/ 	.byte	0x04, 0x1c
        /*004a*/ 	.short	(.L_67 - .L_66)


	//   ....[0]....
.L_66:
        /*004c*/ 	.word	0x00000070


	//   ....[1]....
        /*0050*/ 	.word	0x00000110


	//   ....[2]....
        /*0054*/ 	.word	0x00000180


	//----- nvinfo : EIATTR_CRS_STACK_SIZE
	.align		4
.L_67:
        /*0058*/ 	.byte	0x04, 0x1e
        /*005a*/ 	.short	(.L_69 - .L_68)
.L_68:
        /*005c*/ 	.word	0x00000000


	//----- nvinfo : EIATTR_CBANK_PARAM_SIZE
	.align		4
.L_69:
        /*0060*/ 	.byte	0x03, 0x19
        /*0062*/ 	.short	0x0018


	//----- nvinfo : EIATTR_PARAM_CBANK
	.align		4
        /*0064*/ 	.byte	0x04, 0x0a
        /*0066*/ 	.short	(.L_71 - .L_70)
	.align		4
.L_70:
        /*0068*/ 	.word	index@(.nv.constant0._Z7mkFlagsiPiPc)
        /*006c*/ 	.short	0x0380
        /*006e*/ 	.short	0x0018


	//----- nvinfo : EIATTR_SW_WAR
	.align		4
.L_71:
        /*0070*/ 	.byte	0x04, 0x36
        /*0072*/ 	.short	(.L_73 - .L_72)
.L_72:
        /*0074*/ 	.word	0x00000008
.L_73:


//--------------------- .nv.info._Z10replicate0iPc --------------------------
	.section	.nv.info._Z10replicate0iPc,"",@"SHT_CUDA_INFO"
	.sectionflags	@""
	.align	4


	//----- nvinfo : EIATTR_CUDA_API_VERSION
	.align		4
        /*0000*/ 	.byte	0x04, 0x37
        /*0002*/ 	.short	(.L_75 - .L_74)
.L_74:
        /*0004*/ 	.word	0x00000082


	//----- nvinfo : EIATTR_KPARAM_INFO
	.align		4
.L_75:
        /*0008*/ 	.byte	0x04, 0x17
        /*000a*/ 	.short	(.L_77 - .L_76)
.L_76:
        /*000c*/ 	.word	0x00000000
        /*0010*/ 	.short	0x0001
        /*0012*/ 	.short	0x0008
        /*0014*/ 	.byte	0x00, 0xf5, 0x21, 0x00


	//----- nvinfo : EIATTR_KPARAM_INFO
	.align		4
.L_77:
        /*0018*/ 	.byte	0x04, 0x17
        /*001a*/ 	.short	(.L_79 - .L_78)
.L_78:
        /*001c*/ 	.word	0x00000000
        /*0020*/ 	.short	0x0000
        /*0022*/ 	.short	0x0000
        /*0024*/ 	.byte	0x00, 0xf0, 0x11, 0x00


	//----- nvinfo : EIATTR_SPARSE_MMA_MASK
	.align		4
.L_79:
        /*0028*/ 	.byte	0x03, 0x50
        /*002a*/ 	.short	0x0000


	//----- nvinfo : EIATTR_MAXREG_COUNT
	.align		4
        /*002c*/ 	.byte	0x03, 0x1b
        /*002e*/ 	.short	0x00ff


	//----- nvinfo : EIATTR_MERCURY_ISA_VERSION
	.align		4
        /*0030*/ 	.byte	0x03, 0x5f
        /*0032*/ 	.short	0x0101


	//----- nvinfo : EIATTR_VRC_CTA_INIT_COUNT
	.align		4
        /*0034*/ 	.byte	0x02, 0x4a
	.zero		1
	.zero		1


	//----- nvinfo : EIATTR_EXIT_INSTR_OFFSETS
	.align		4
        /*0038*/ 	.byte	0x04, 0x1c
        /*003a*/ 	.short	(.L_81 - .L_80)


	//   ....[0]....
.L_80:
        /*003c*/ 	.word	0x00000070


	//   ....[1]....
        /*0040*/ 	.word	0x000000d0


	//----- nvinfo : EIATTR_CBANK_PARAM_SIZE
	.align		4
.L_81:
        /*0044*/ 	.byte	0x03, 0x19
        /*0046*/ 	.short	0x0010


	//----- nvinfo : EIATTR_PARAM_CBANK
	.align		4
        /*0048*/ 	.byte	0x04, 0x0a
        /*004a*/ 	.short	(.L_83 - .L_82)
	.align		4
.L_82:
        /*004c*/ 	.word	index@(.nv.constant0._Z10replicate0iPc)
        /*0050*/ 	.short	0x0380
        /*0052*/ 	.short	0x0010


	//----- nvinfo : EIATTR_SW_WAR
	.align		4
.L_83:
        /*0054*/ 	.byte	0x04, 0x36
        /*0056*/ 	.short	(.L_85 - .L_84)
.L_84:
        /*0058*/ 	.word	0x00000008
.L_85:


//--------------------- .nv.callgraph             --------------------------
	.section	.nv.callgraph,"",@"SHT_CUDA_CALLGRAPH"
	.align	4
	.sectionentsize	8
	.align		4
        /*0000*/ 	.word	0x00000000
	.align		4
        /*0004*/ 	.word	0xffffffff
	.align		4
        /*0008*/ 	.word	0x00000000
	.align		4
        /*000c*/ 	.word	0xfffffffe
	.align		4
        /*0010*/ 	.word	0x00000000
	.align		4
        /*0014*/ 	.word	0xfffffffd
	.align		4
        /*0018*/ 	.word	0x00000000
	.align		4
        /*001c*/ 	.word	0xfffffffc


//--------------------- .text._Z18select_last_in_sgmiPiPfS0_ --------------------------
	.section	.text._Z18select_last_in_sgmiPiPfS0_,"ax",@progbits
	.align	128
        .global         _Z18select_last_in_sgmiPiPfS0_
        .type           _Z18select_last_in_sgmiPiPfS0_,@function
        .size           _Z18select_last_in_sgmiPiPfS0_,(.L_x_6 - _Z18select_last_in_sgmiPiPfS0_)
        .other          _Z18select_last_in_sgmiPiPfS0_,@"STO_CUDA_ENTRY STV_DEFAULT"
_Z18select_last_in_sgmiPiPfS0_:
.text._Z18select_last_in_sgmiPiPfS0_:
[----:B------:R-:W-:Y:S01]  /*0000*/  LDC R1, c[0x0][0x37c] ;  /* 0x0000df00ff017b82 */ /* 0x000fe20000000800 */
[----:B------:R-:W0:Y:S07]  /*0010*/  S2R R0, SR_TID.X ;  /* 0x0000000000007919 */ /* 0x000e2e0000002100 */
[----:B------:R-:W0:Y:S01]  /*0020*/  S2UR UR4, SR_CTAID.X ;  /* 0x00000000000479c3 */ /* 0x000e220000002500 */
[----:B------:R-:W1:Y:S07]  /*0030*/  LDCU UR5, c[0x0][0x380] ;  /* 0x00007000ff0577ac */ /* 0x000e6e0008000800 */
[----:B------:R-:W0:Y:S02]  /*0040*/  LDC R7, c[0x0][0x360] ;  /* 0x0000d800ff077b82 */ /* 0x000e240000000800 */
[----:B0-----:R-:W-:-:S05]  /*0050*/  IMAD R7, R7, UR4, R0 ;  /* 0x0000000407077c24 */ /* 0x001fca000f8e0200 */
[----:B-1----:R-:W-:-:S13]  /*0060*/  ISETP.GE.AND P0, PT, R7, UR5, PT ;  /* 0x0000000507007c0c */ /* 0x002fda000bf06270 */
[----:B------:R-:W-:Y:S05]  /*0070*/  @P0 EXIT ;  /* 0x000000000000094d */ /* 0x000fea0003800000 */
[----:B------:R-:W0:Y:S01]  /*0080*/  LDC.64 R2, c[0x0][0x388] ;  /* 0x0000e200ff027b82 */ /* 0x000e220000000a00 */
[----:B------:R-:W1:Y:S01]  /*0090*/  LDCU.64 UR4, c[0x0][0x358] ;  /* 0x00006b00ff0477ac */ /* 0x000e620008000a00 */
[----:B0-----:R-:W-:-:S05]  /*00a0*/  IMAD.WIDE R2, R7, 0x4, R2 ;  /* 0x0000000407027825 */ /* 0x001fca00078e0202 */
[----:B-1----:R-:W2:Y:S02]  /*00b0*/  LDG.E R0, desc[UR4][R2.64] ;  /* 0x0000000402007981 */ /* 0x002ea4000c1e1900 */
[----:B--2---:R-:W-:-:S13]  /*00c0*/  ISETP.GE.AND P0, PT, R0, 0x1, PT ;  /* 0x000000010000780c */ /* 0x004fda0003f06270 */
[----:B------:R-:W-:Y:S05]  /*00d0*/  @!P0 EXIT ;  /* 0x000000000000894d */ /* 0x000fea0003800000 */
[----:B------:R-:W0:Y:S01]  /*00e0*/  LDC.64 R2, c[0x0][0x390] ;  /* 0x0000e400ff027b82 */ /* 0x000e220000000a00 */
[----:B------:R-:W-:-:S05]  /*00f0*/  IADD3 R5, PT, PT, R0, -0x1, RZ ;  /* 0xffffffff00057810 */ /* 0x000fca0007ffe0ff */
[----:B0-----:R-:W-:Y:S02]  /*0100*/  IMAD.WIDE.U32 R2, R5, 0x4, R2 ;  /* 0x0000000405027825 */ /* 0x001fe400078e0002 */
[----:B------:R-:W0:Y:S04]  /*0110*/  LDC.64 R4, c[0x0][0x398] ;  /* 0x0000e600ff047b82 */ /* 0x000e280000000a00 */
[----:B------:R-:W2:Y:S01]  /*0120*/  LDG.E R3, desc[UR4][R2.64] ;  /* 0x0000000402037981 */ /* 0x000ea2000c1e1900 */
[----:B0-----:R-:W-:-:S05]  /*0130*/  IMAD.WIDE R4, R7, 0x4, R4 ;  /* 0x0000000407047825 */ /* 0x001fca00078e0204 */
[----:B--2---:R-:W-:Y:S01]  /*0140*/  STG.E desc[UR4][R4.64], R3 ;  /* 0x0000000304007986 */ /* 0x004fe2000c101904 */
[----:B------:R-:W-:Y:S05]  /*0150*/  EXIT ;  /* 0x000000000000794d */ /* 0x000fea0003800000 */
.L_x_0:
[----:B------:R-:W-:-:S00]  /*0160*/  BRA `(.L_x_0) ;  /* 0xfffffffc00fc7947 */ /* 0x000fc0000383ffff */
[----:B------:R-:W-:-:S00]  /*0170*/  NOP ;  /* 0x0000000000007918 */ /* 0x000fc00000000000 */
        /* <DEDUP_REMOVED lines=8> */
.L_x_6:


//--------------------- .text._Z10mult_pairsPiPfS0_iS0_ --------------------------
	.section	.text._Z10mult_pairsPiPfS0_iS0_,"ax",@progbits
	.align	128
        .global         _Z10mult_pairsPiPfS0_iS0_
        .type           _Z10mult_pairsPiPfS0_iS0_,@function
        .size           _Z10mult_pairsPiPfS0_iS0_,(.L_x_7 - _Z10mult_pairsPiPfS0_iS0_)
        .other          _Z10mult_pairsPiPfS0_iS0_,@"STO_CUDA_ENTRY STV_DEFAULT"
_Z10mult_pairsPiPfS0_iS0_:
.text._Z10mult_pairsPiPfS0_iS0_:
        /* <DEDUP_REMOVED lines=9> */
[----:B------:R-:W1:Y:S07]  /*0090*/  LDCU.64 UR4, c[0x0][0x358] ;  /* 0x00006b00ff0477ac */ /* 0x000e6e0008000a00 */
[----:B------:R-:W2:Y:S08]  /*00a0*/  LDC.64 R2, c[0x0][0x388] ;  /* 0x0000e200ff027b82 */ /* 0x000eb00000000a00 */
[----:B------:R-:W3:Y:S01]  /*00b0*/  LDC.64 R6, c[0x0][0x390] ;  /* 0x0000e400ff067b82 */ /* 0x000ee20000000a00 */
[----:B0-----:R-:W-:-:S07]  /*00c0*/  IMAD.WIDE R4, R11, 0x4, R4 ;  /* 0x000000040b047825 */ /* 0x001fce00078e0204 */
[----:B------:R-:W0:Y:S01]  /*00d0*/  LDC.64 R8, c[0x0][0x3a0] ;  /* 0x0000e800ff087b82 */ /* 0x000e220000000a00 */
[----:B-1----:R-:W3:Y:S01]  /*00e0*/  LDG.E R5, desc[UR4][R4.64] ;  /* 0x0000000404057981 */ /* 0x002ee2000c1e1900 */
[----:B--2---:R-:W-:-:S06]  /*00f0*/  IMAD.WIDE R2, R11, 0x4, R2 ;  /* 0x000000040b027825 */ /* 0x004fcc00078e0202 */
[----:B------:R-:W2:Y:S01]  /*0100*/  LDG.E R2, desc[UR4][R2.64] ;  /* 0x0000000402027981 */ /* 0x000ea2000c1e1900 */
[----:B---3--:R-:W-:-:S06]  /*0110*/  IMAD.WIDE R6, R5, 0x4, R6 ;  /* 0x0000000405067825 */ /* 0x008fcc00078e0206 */
[----:B------:R-:W2:Y:S01]  /*0120*/  LDG.E R7, desc[UR4][R6.64] ;  /* 0x0000000406077981 */ /* 0x000ea2000c1e1900 */
[----:B0-----:R-:W-:-:S04]  /*0130*/  IMAD.WIDE R8, R11, 0x4, R8 ;  /* 0x000000040b087825 */ /* 0x001fc800078e0208 */
[----:B--2---:R-:W-:-:S05]  /*0140*/  FMUL R11, R2, R7 ;  /* 0x00000007020b7220 */ /* 0x004fca0000400000 */
[----:B------:R-:W-:Y:S01]  /*0150*/  STG.E desc[UR4][R8.64], R11 ;  /* 0x0000000b08007986 */ /* 0x000fe2000c101904 */
[----:B------:R-:W-:Y:S05]  /*0160*/  EXIT ;  /* 0x000000000000794d */ /* 0x000fea0003800000 */
.L_x_1:
        /* <DEDUP_REMOVED lines=9> */
.L_x_7:


//--------------------- .text._Z7mkFlagsiPiPc     --------------------------
	.section	.text._Z7mkFlagsiPiPc,"ax",@progbits
	.align	128
        .global         _Z7mkFlagsiPiPc
        .type           _Z7mkFlagsiPiPc,@function
        .size           _Z7mkFlagsiPiPc,(.L_x_8 - _Z7mkFlagsiPiPc)
        .other          _Z7mkFlagsiPiPc,@"STO_CUDA_ENTRY STV_DEFAULT"
_Z7mkFlagsiPiPc:
.text._Z7mkFlagsiPiPc:
        /* <DEDUP_REMOVED lines=8> */
[----:B------:R-:W-:Y:S01]  /*0080*/  ISETP.NE.AND P0, PT, R5, RZ, PT ;  /* 0x000000ff0500720c */ /* 0x000fe20003f05270 */
[----:B------:R-:W0:Y:S01]  /*0090*/  LDCU.64 UR4, c[0x0][0x358] ;  /* 0x00006b00ff0477ac */ /* 0x000e220008000a00 */
[----:B------:R-:W-:Y:S01]  /*00a0*/  BSSY.RECONVERGENT B0, `(.L_x_2) ;  /* 0x0000008000007945 */ /* 0x000fe20003800200 */
[----:B------:R-:W-:-:S10]  /*00b0*/  IMAD.MOV.U32 R2, RZ, RZ, RZ ;  /* 0x000000ffff027224 */ /* 0x000fd400078e00ff */
[----:B------:R-:W-:Y:S05]  /*00c0*/  @!P0 BRA `(.L_x_3) ;  /* 0x0000000000148947 */ /* 0x000fea0003800000 */
[----:B------:R-:W1:Y:S02]  /*00d0*/  LDC.64 R2, c[0x0][0x388] ;  /* 0x0000e200ff027b82 */ /* 0x000e640000000a00 */
[----:B-1----:R-:W-:-:S06]  /*00e0*/  IMAD.WIDE R2, R5, 0x4, R2 ;  /* 0x0000000405027825 */ /* 0x002fcc00078e0202 */
[----:B0-----:R-:W2:Y:S02]  /*00f0*/  LDG.E R2, desc[UR4][R2.64+-0x4] ;  /* 0xfffffc0402027981 */ /* 0x001ea4000c1e1900 */
[----:B--2---:R-:W-:-:S13]  /*0100*/  ISETP.GE.AND P0, PT, R2, RZ, PT ;  /* 0x000000ff0200720c */ /* 0x004fda0003f06270 */
[----:B------:R-:W-:Y:S05]  /*0110*/  @!P0 EXIT ;  /* 0x000000000000894d */ /* 0x000fea0003800000 */
.L_x_3:
[----:B0-----:R-:W-:Y:S05]  /*0120*/  BSYNC.RECONVERGENT B0 ;  /* 0x0000000000007941 */ /* 0x001fea0003800200 */
.L_x_2:
[----:B------:R-:W0:Y:S01]  /*0130*/  LDCU.64 UR6, c[0x0][0x390] ;  /* 0x00007200ff0677ac */ /* 0x000e220008000a00 */
[----:B------:R-:W-:Y:S01]  /*0140*/  HFMA2 R0, -RZ, RZ, 0, 5.9604644775390625e-08 ;  /* 0x00000001ff007431 */ /* 0x000fe200000001ff */
[----:B0-----:R-:W-:-:S05]  /*0150*/  IADD3 R2, P0, PT, R2, UR6, RZ ;  /* 0x0000000602027c10 */ /* 0x001fca000ff1e0ff */
[----:B------:R-:W-:-:S05]  /*0160*/  IMAD.X R3, RZ, RZ, UR7, P0 ;  /* 0x00000007ff037e24 */ /* 0x000fca00080e06ff */
[----:B------:R-:W-:Y:S01]  /*0170*/  STG.E.U8 desc[UR4][R2.64], R0 ;  /* 0x0000000002007986 */ /* 0x000fe2000c101104 */
[----:B------:R-:W-:Y:S05]  /*0180*/  EXIT ;  /* 0x000000000000794d */ /* 0x000fea0003800000 */
.L_x_4:
        /* <DEDUP_REMOVED lines=15> */
.L_x_8:


//--------------------- .text._Z10replicate0iPc   --------------------------
	.section	.text._Z10replicate0iPc,"ax",@progbits
	.align	128
        .global         _Z10replicate0iPc
        .type           _Z10replicate0iPc,@function
        .size           _Z10replicate0iPc,(.L_x_9 - _Z10replicate0iPc)
        .other          _Z10replicate0iPc,@"STO_CUDA_ENTRY STV_DEFAULT"
_Z10replicate0iPc:
.text._Z10replicate0iPc:
        /* <DEDUP_REMOVED lines=8> */
[----:B------:R-:W0:Y:S01]  /*0080*/  LDCU.64 UR6, c[0x0][0x388] ;  /* 0x00007100ff0677ac */ /* 0x000e220008000a00 */
[----:B------:R-:W1:Y:S01]  /*0090*/  LDCU.64 UR4, c[0x0][0x358] ;  /* 0x00006b00ff0477ac */ /* 0x000e620008000a00 */
[----:B0-----:R-:W-:-:S04]  /*00a0*/  IADD3 R2, P0, PT, R0, UR6, RZ ;  /* 0x0000000600027c10 */ /* 0x001fc8000ff1e0ff */
[----:B------:R-:W-:-:S05]  /*00b0*/  LEA.HI.X.SX32 R3, R0, UR7, 0x1, P0 ;  /* 0x0000000700037c11 */ /* 0x000fca00080f0eff */
[----:B-1----:R-:W-:Y:S01]  /*00c0*/  STG.E.U8 desc[UR4][R2.64], RZ ;  /* 0x000000ff02007986 */ /* 0x002fe2000c101104 */
[----:B------:R-:W-:Y:S05]  /*00d0*/  EXIT ;  /* 0x000000000000794d */ /* 0x000fea0003800000 */
.L_x_5:
        /* <DEDUP_REMOVED lines=10> */
.L_x_9:


//--------------------- .nv.shared.reserved.0     --------------------------
	.section	.nv.shared.reserved.0,"aw",@nobits
	.weak		__nv_reservedSMEM_offset_0_alias
	.size		__nv_reservedSMEM_offset_0_alias, 0, 64
	.other		__nv_reservedSMEM_offset_0_alias,@"STO_CUDA_RESERVED_SHARED STV_DEFAULT"
__nv_reservedSMEM_offset_0_alias:
	.zero		0
	.zero		64


//--------------------- .nv.constant0._Z18select_last_in_sgmiPiPfS0_ --------------------------
	.section	.nv.constant0._Z18select_last_in_sgmiPiPfS0_,"a",@progbits
	.sectionflags	@""
	.align	4
.nv.constant0._Z18select_last_in_sgmiPiPfS0_:
	.zero		928


//--------------------- .nv.constant0._Z10mult_pairsPiPfS0_iS0_ --------------------------
	.section	.nv.constant0._Z10mult_pairsPiPfS0_iS0_,"a",@progbits
	.sectionflags	@""
	.align	4
.nv.constant0._Z10mult_pairsPiPfS0_iS0_:
	.zero		936


//--------------------- .nv.constant0._Z7mkFlagsiPiPc --------------------------
	.section	.nv.constant0._Z7mkFlagsiPiPc,"a",@progbits
	.sectionflags	@""
	.align	4
.nv.constant0._Z7mkFlagsiPiPc:
	.zero		920


//--------------------- .nv.constant0._Z10replicate0iPc --------------------------
	.section	.nv.constant0._Z10replicate0iPc,"a",@progbits
	.sectionflags	@""
	.align	4
.nv.constant0._Z10replicate0iPc:
	.zero		912


//--------------------- SYMBOLS --------------------------

	.type		.nv.reservedSmem.offset0,@object
	.size		.nv.reservedSmem.offset0,0x4
